	.headerflags	@"EF_CUDA_TEXMODE_UNIFIED EF_CUDA_64BIT_ADDRESS EF_CUDA_ACCELERATORS EF_CUDA_SM90 EF_CUDA_VIRTUAL_SM(EF_CUDA_SM90)"
	.elftype	@"ET_EXEC"


//--------------------- .nv.info                  --------------------------
	.section	.nv.info,"",@"SHT_CUDA_INFO"
	.align	4


	//----- nvinfo : EIATTR_REGCOUNT
	.align		4
        /*0000*/ 	.byte	0x04, 0x2f
        /*0002*/ 	.short	(.L_3 - .L_2)
	.align		4
.L_2:
        /*0004*/ 	.word	index@(triton_poi_fused_cat_2)
        /*0008*/ 	.word	0x00000030


	//----- nvinfo : EIATTR_MIN_STACK_SIZE
	.align		4
.L_3:
        /*000c*/ 	.byte	0x04, 0x12
        /*000e*/ 	.short	(.L_5 - .L_4)
	.align		4
.L_4:
        /*0010*/ 	.word	index@(triton_poi_fused_cat_2)
        /*0014*/ 	.word	0x00000000


	//----- nvinfo : EIATTR_FRAME_SIZE
	.align		4
.L_5:
        /*0018*/ 	.byte	0x04, 0x11
        /*001a*/ 	.short	(.L_7 - .L_6)
	.align		4
.L_6:
        /*001c*/ 	.word	index@(triton_poi_fused_cat_2)
        /*0020*/ 	.word	0x00000000


	//----- nvinfo : EIATTR_MIN_STACK_SIZE
	.align		4
.L_7:
        /*0024*/ 	.byte	0x04, 0x12
        /*0026*/ 	.short	(.L_9 - .L_8)
	.align		4
.L_8:
        /*0028*/ 	.word	index@(triton_poi_fused_cat_2)
        /*002c*/ 	.word	0x00000000
.L_9:


//--------------------- .nv.info.triton_poi_fused_cat_2 --------------------------
	.section	.nv.info.triton_poi_fused_cat_2,"",@"SHT_CUDA_INFO"
	.sectionflags	@""
	.align	4


	//----- nvinfo : EIATTR_CUDA_API_VERSION
	.align		4
        /*0000*/ 	.byte	0x04, 0x37
        /*0002*/ 	.short	(.L_11 - .L_10)
.L_10:
        /*0004*/ 	.word	0x0000007c


	//----- nvinfo : EIATTR_KPARAM_INFO
	.align		4
.L_11:
        /*0008*/ 	.byte	0x04, 0x17
        /*000a*/ 	.short	(.L_13 - .L_12)
.L_12:
        /*000c*/ 	.word	0x00000000
        /*0010*/ 	.short	0x0015
        /*0012*/ 	.short	0x00a8
        /*0014*/ 	.byte	0x00, 0xf0, 0x11, 0x00


	//----- nvinfo : EIATTR_KPARAM_INFO
	.align		4
.L_13:
        /*0018*/ 	.byte	0x04, 0x17
        /*001a*/ 	.short	(.L_15 - .L_14)
.L_14:
        /*001c*/ 	.word	0x00000000
        /*0020*/ 	.short	0x0014
        /*0022*/ 	.short	0x00a0
        /*0024*/ 	.byte	0x00, 0xf4, 0x21, 0x00


	//----- nvinfo : EIATTR_KPARAM_INFO
	.align		4
.L_15:
        /*0028*/ 	.byte	0x04, 0x17
        /*002a*/ 	.short	(.L_17 - .L_16)
.L_16:
        /*002c*/ 	.word	0x00000000
        /*0030*/ 	.short	0x0013
        /*0032*/ 	.short	0x0098
        /*0034*/ 	.byte	0x00, 0xf4, 0x21, 0x00


	//----- nvinfo : EIATTR_KPARAM_INFO
	.align		4
.L_17:
        /*0038*/ 	.byte	0x04, 0x17
        /*003a*/ 	.short	(.L_19 - .L_18)
.L_18:
        /*003c*/ 	.word	0x00000000
        /*0040*/ 	.short	0x0012
        /*0042*/ 	.short	0x0090
        /*0044*/ 	.byte	0x00, 0xf4, 0x21, 0x00


	//----- nvinfo : EIATTR_KPARAM_INFO
	.align		4
.L_19:
        /*0048*/ 	.byte	0x04, 0x17
        /*004a*/ 	.short	(.L_21 - .L_20)
.L_20:
        /*004c*/ 	.word	0x00000000
        /*0050*/ 	.short	0x0011
        /*0052*/ 	.short	0x0088
        /*0054*/ 	.byte	0x00, 0xf4, 0x21, 0x00


	//----- nvinfo : EIATTR_KPARAM_INFO
	.align		4
.L_21:
        /*0058*/ 	.byte	0x04, 0x17
        /*005a*/ 	.short	(.L_23 - .L_22)
.L_22:
        /*005c*/ 	.word	0x00000000
        /*0060*/ 	.short	0x0010
        /*0062*/ 	.short	0x0080
        /*0064*/ 	.byte	0x00, 0xf4, 0x21, 0x00


	//----- nvinfo : EIATTR_KPARAM_INFO
	.align		4
.L_23:
        /*0068*/ 	.byte	0x04, 0x17
        /*006a*/ 	.short	(.L_25 - .L_24)
.L_24:
        /*006c*/ 	.word	0x00000000
        /*0070*/ 	.short	0x000f
        /*0072*/ 	.short	0x0078
        /*0074*/ 	.byte	0x00, 0xf4, 0x21, 0x00


	//----- nvinfo : EIATTR_KPARAM_INFO
	.align		4
.L_25:
        /*0078*/ 	.byte	0x04, 0x17
        /*007a*/ 	.short	(.L_27 - .L_26)
.L_26:
        /*007c*/ 	.word	0x00000000
        /*0080*/ 	.short	0x000e
        /*0082*/ 	.short	0x0070
        /*0084*/ 	.byte	0x00, 0xf4, 0x21, 0x00


	//----- nvinfo : EIATTR_KPARAM_INFO
	.align		4
.L_27:
        /*0088*/ 	.byte	0x04, 0x17
        /*008a*/ 	.short	(.L_29 - .L_28)
.L_28:
        /*008c*/ 	.word	0x00000000
        /*0090*/ 	.short	0x000d
        /*0092*/ 	.short	0x0068
        /*0094*/ 	.byte	0x00, 0xf4, 0x21, 0x00


	//----- nvinfo : EIATTR_KPARAM_INFO
	.align		4
.L_29:
        /*0098*/ 	.byte	0x04, 0x17
        /*009a*/ 	.short	(.L_31 - .L_30)
.L_30:
        /*009c*/ 	.word	0x00000000
        /*00a0*/ 	.short	0x000c
        /*00a2*/ 	.short	0x0060
        /*00a4*/ 	.byte	0x00, 0xf4, 0x21, 0x00


	//----- nvinfo : EIATTR_KPARAM_INFO
	.align		4
.L_31:
        /*00a8*/ 	.byte	0x04, 0x17
        /*00aa*/ 	.short	(.L_33 - .L_32)
.L_32:
        /*00ac*/ 	.word	0x00000000
        /*00b0*/ 	.short	0x000b
        /*00b2*/ 	.short	0x0058
        /*00b4*/ 	.byte	0x00, 0xf4, 0x21, 0x00


	//----- nvinfo : EIATTR_KPARAM_INFO
	.align		4
.L_33:
        /*00b8*/ 	.byte	0x04, 0x17
        /*00ba*/ 	.short	(.L_35 - .L_34)
.L_34:
        /*00bc*/ 	.word	0x00000000
        /*00c0*/ 	.short	0x000a
        /*00c2*/ 	.short	0x0050
        /*00c4*/ 	.byte	0x00, 0xf4, 0x21, 0x00


	//----- nvinfo : EIATTR_KPARAM_INFO
	.align		4
.L_35:
        /*00c8*/ 	.byte	0x04, 0x17
        /*00ca*/ 	.short	(.L_37 - .L_36)
.L_36:
        /*00cc*/ 	.word	0x00000000
        /*00d0*/ 	.short	0x0009
        /*00d2*/ 	.short	0x0048
        /*00d4*/ 	.byte	0x00, 0xf4, 0x21, 0x00


	//----- nvinfo : EIATTR_KPARAM_INFO
	.align		4
.L_37:
        /*00d8*/ 	.byte	0x04, 0x17
        /*00da*/ 	.short	(.L_39 - .L_38)
.L_38:
        /*00dc*/ 	.word	0x00000000
        /*00e0*/ 	.short	0x0008
        /*00e2*/ 	.short	0x0040
        /*00e4*/ 	.byte	0x00, 0xf4, 0x21, 0x00


	//----- nvinfo : EIATTR_KPARAM_INFO
	.align		4
.L_39:
        /*00e8*/ 	.byte	0x04, 0x17
        /*00ea*/ 	.short	(.L_41 - .L_40)
.L_40:
        /*00ec*/ 	.word	0x00000000
        /*00f0*/ 	.short	0x0007
        /*00f2*/ 	.short	0x0038
        /*00f4*/ 	.byte	0x00, 0xf4, 0x21, 0x00


	//----- nvinfo : EIATTR_KPARAM_INFO
	.align		4
.L_41:
        /*00f8*/ 	.byte	0x04, 0x17
        /*00fa*/ 	.short	(.L_43 - .L_42)
.L_42:
        /*00fc*/ 	.word	0x00000000
        /*0100*/ 	.short	0x0006
        /*0102*/ 	.short	0x0030
        /*0104*/ 	.byte	0x00, 0xf4, 0x21, 0x00


	//----- nvinfo : EIATTR_KPARAM_INFO
	.align		4
.L_43:
        /*0108*/ 	.byte	0x04, 0x17
        /*010a*/ 	.short	(.L_45 - .L_44)
.L_44:
        /*010c*/ 	.word	0x00000000
        /*0110*/ 	.short	0x0005
        /*0112*/ 	.short	0x0028
        /*0114*/ 	.byte	0x00, 0xf4, 0x21, 0x00


	//----- nvinfo : EIATTR_KPARAM_INFO
	.align		4
.L_45:
        /*0118*/ 	.byte	0x04, 0x17
        /*011a*/ 	.short	(.L_47 - .L_46)
.L_46:
        /*011c*/ 	.word	0x00000000
        /*0120*/ 	.short	0x0004
        /*0122*/ 	.short	0x0020
        /*0124*/ 	.byte	0x00, 0xf4, 0x21, 0x00


	//----- nvinfo : EIATTR_KPARAM_INFO
	.align		4
.L_47:
        /*0128*/ 	.byte	0x04, 0x17
        /*012a*/ 	.short	(.L_49 - .L_48)
.L_48:
        /*012c*/ 	.word	0x00000000
        /*0130*/ 	.short	0x0003
        /*0132*/ 	.short	0x0018
        /*0134*/ 	.byte	0x00, 0xf4, 0x21, 0x00


	//----- nvinfo : EIATTR_KPARAM_INFO
	.align		4
.L_49:
        /*0138*/ 	.byte	0x04, 0x17
        /*013a*/ 	.short	(.L_51 - .L_50)
.L_50:
        /*013c*/ 	.word	0x00000000
        /*0140*/ 	.short	0x0002
        /*0142*/ 	.short	0x0010
        /*0144*/ 	.byte	0x00, 0xf4, 0x21, 0x00


	//----- nvinfo : EIATTR_KPARAM_INFO
	.align		4
.L_51:
        /*0148*/ 	.byte	0x04, 0x17
        /*014a*/ 	.short	(.L_53 - .L_52)
.L_52:
        /*014c*/ 	.word	0x00000000
        /*0150*/ 	.short	0x0001
        /*0152*/ 	.short	0x0008
        /*0154*/ 	.byte	0x00, 0xf4, 0x21, 0x00


	//----- nvinfo : EIATTR_KPARAM_INFO
	.align		4
.L_53:
        /*0158*/ 	.byte	0x04, 0x17
        /*015a*/ 	.short	(.L_55 - .L_54)
.L_54:
        /*015c*/ 	.word	0x00000000
        /*0160*/ 	.short	0x0000
        /*0162*/ 	.short	0x0000
        /*0164*/ 	.byte	0x00, 0xf4, 0x21, 0x00


	//----- nvinfo : EIATTR_SPARSE_MMA_MASK
	.align		4
.L_55:
        /*0168*/ 	.byte	0x03, 0x50
        /*016a*/ 	.short	0x0000


	//----- nvinfo : EIATTR_MAXREG_COUNT
	.align		4
        /*016c*/ 	.byte	0x03, 0x1b
        /*016e*/ 	.short	0x00ff


	//----- nvinfo : EIATTR_EXIT_INSTR_OFFSETS
	.align		4
        /*0170*/ 	.byte	0x04, 0x1c
        /*0172*/ 	.short	(.L_57 - .L_56)


	//   ....[0]....
.L_56:
        /*0174*/ 	.word	0x00001270


	//----- nvinfo : EIATTR_REQNTID
	.align		4
.L_57:
        /*0178*/ 	.byte	0x04, 0x10
        /*017a*/ 	.short	(.L_59 - .L_58)
.L_58:
        /*017c*/ 	.word	0x00000080
        /*0180*/ 	.word	0x00000001
        /*0184*/ 	.word	0x00000001


	//----- nvinfo : EIATTR_CBANK_PARAM_SIZE
	.align		4
.L_59:
        /*0188*/ 	.byte	0x03, 0x19
        /*018a*/ 	.short	0x00ac


	//----- nvinfo : EIATTR_PARAM_CBANK
	.align		4
        /*018c*/ 	.byte	0x04, 0x0a
        /*018e*/ 	.short	(.L_61 - .L_60)
	.align		4
.L_60:
        /*0190*/ 	.word	index@(.nv.constant0.triton_poi_fused_cat_2)
        /*0194*/ 	.short	0x0210
        /*0196*/ 	.short	0x00ac


	//----- nvinfo : EIATTR_SW_WAR
	.align		4
.L_61:
        /*0198*/ 	.byte	0x04, 0x36
        /*019a*/ 	.short	(.L_63 - .L_62)
.L_62:
        /*019c*/ 	.word	0x00000008
.L_63:


//--------------------- .nv.callgraph             --------------------------
	.section	.nv.callgraph,"",@"SHT_CUDA_CALLGRAPH"
	.align	4
	.sectionentsize	8
	.align		4
        /*0000*/ 	.word	0x00000000
	.align		4
        /*0004*/ 	.word	0xffffffff
	.align		4
        /*0008*/ 	.word	0x00000000
	.align		4
        /*000c*/ 	.word	0xfffffffe
	.align		4
        /*0010*/ 	.word	0x00000000
	.align		4
        /*0014*/ 	.word	0xfffffffd
	.align		4
        /*0018*/ 	.word	0x00000000
	.align		4
        /*001c*/ 	.word	0xfffffffc


//--------------------- .nv.constant4             --------------------------
	.section	.nv.constant4,"a",@progbits
	.align	8
	.align		8
.nv.constant4:
        /*0000*/ 	.dword	_$_str
	.align		8
        /*0008*/ 	.dword	_$_str_$_2


//--------------------- .text.triton_poi_fused_cat_2 --------------------------
	.section	.text.triton_poi_fused_cat_2,"ax",@progbits
	.align	128
        .global         triton_poi_fused_cat_2
        .type           triton_poi_fused_cat_2,@function
        .size           triton_poi_fused_cat_2,(.L_x_1 - triton_poi_fused_cat_2)
        .other          triton_poi_fused_cat_2,@"STO_CUDA_ENTRY STV_DEFAULT"
triton_poi_fused_cat_2:
.text.triton_poi_fused_cat_2:
[----:B------:R-:W-:Y:S01]  /*0000*/  LDC R1, c[0x0][0x28] ;  /* 0x00000a00ff017b82 */ /* 0x000fe20000000800 */
[----:B------:R-:W1:Y:S01]  /*0010*/  S2R R0, SR_TID.X ;  /* 0x0000000000007919 */ /* 0x000e620000002100 */
[----:B------:R-:W-:Y:S01]  /*0020*/  CS2R R32, SRZ ;  /* 0x0000000000207805 */ /* 0x000fe2000001ff00 */
[----:B------:R-:W-:-:S05]  /*0030*/  ULDC.64 UR4, c[0x0][0x208] ;  /* 0x0000820000047ab9 */ /* 0x000fca0000000a00 */
[----:B------:R-:W2:Y:S01]  /*0040*/  LDC.64 R6, c[0x0][0x270] ;  /* 0x00009c00ff067b82 */ /* 0x000ea20000000a00 */
[----:B------:R-:W3:Y:S01]  /*0050*/  S2R R3, SR_CTAID.X ;  /* 0x0000000000037919 */ /* 0x000ee20000002500 */
[----:B------:R-:W-:Y:S02]  /*0060*/  IMAD.MOV.U32 R28, RZ, RZ, RZ ;  /* 0x000000ffff1c7224 */ /* 0x000fe400078e00ff */
[----:B------:R-:W-:Y:S01]  /*0070*/  IMAD.MOV.U32 R38, RZ, RZ, RZ ;  /* 0x000000ffff267224 */ /* 0x000fe200078e00ff */
[----:B------:R-:W-:Y:S01]  /*0080*/  CS2R R34, SRZ ;  /* 0x0000000000227805 */ /* 0x000fe2000001ff00 */
[----:B------:R-:W-:Y:S01]  /*0090*/  IMAD.MOV.U32 R37, RZ, RZ, RZ ;  /* 0x000000ffff257224 */ /* 0x000fe200078e00ff */
[----:B------:R-:W-:Y:S01]  /*00a0*/  CS2R R26, SRZ ;  /* 0x00000000001a7805 */ /* 0x000fe2000001ff00 */
[----:B------:R-:W4:Y:S01]  /*00b0*/  LDC.64 R10, c[0x0][0x218] ;  /* 0x00008600ff0a7b82 */ /* 0x000f220000000a00 */
[----:B------:R-:W-:Y:S01]  /*00c0*/  IMAD.MOV.U32 R44, RZ, RZ, RZ ;  /* 0x000000ffff2c7224 */ /* 0x000fe200078e00ff */
[----:B------:R-:W-:-:S06]  /*00d0*/  CS2R R24, SRZ ;  /* 0x0000000000187805 */ /* 0x000fcc000001ff00 */
[----:B------:R-:W5:Y:S08]  /*00e0*/  LDC.64 R40, c[0x0][0x228] ;  /* 0x00008a00ff287b82 */ /* 0x000f700000000a00 */
[----:B------:R-:W2:Y:S01]  /*00f0*/  LDC.64 R14, c[0x0][0x230] ;  /* 0x00008c00ff0e7b82 */ /* 0x000ea20000000a00 */
[----:B-1----:R-:W-:-:S07]  /*0100*/  IMAD.SHL.U32 R0, R0, 0x2, RZ ;  /* 0x0000000200007824 */ /* 0x002fce00078e00ff */
[----:B------:R-:W1:Y:S01]  /*0110*/  LDC.64 R22, c[0x0][0x258] ;  /* 0x00009600ff167b82 */ /* 0x000e620000000a00 */
[----:B------:R-:W-:-:S05]  /*0120*/  LOP3.LUT R0, R0, 0xfe, RZ, 0xc0, !PT ;  /* 0x000000fe00007812 */ /* 0x000fca00078ec0ff */
[----:B---3--:R-:W-:Y:S02]  /*0130*/  IMAD R0, R3, 0x100, R0 ;  /* 0x0000010003007824 */ /* 0x008fe400078e0200 */
[----:B------:R-:W3:Y:S03]  /*0140*/  LDC.64 R16, c[0x0][0x240] ;  /* 0x00009000ff107b82 */ /* 0x000ee60000000a00 */
[----:B------:R-:W-:-:S04]  /*0150*/  SHF.R.S32.HI R13, RZ, 0x1f, R0 ;  /* 0x0000001fff0d7819 */ /* 0x000fc80000011400 */
[----:B------:R-:W-:Y:S01]  /*0160*/  LEA.HI R29, R13, R0, RZ, 0x6 ;  /* 0x000000000d1d7211 */ /* 0x000fe200078f30ff */
[----:B------:R-:W1:Y:S03]  /*0170*/  LDC.64 R2, c[0x0][0x220] ;  /* 0x00008800ff027b82 */ /* 0x000e660000000a00 */
[----:B------:R-:W-:-:S04]  /*0180*/  SHF.R.S32.HI R43, RZ, 0x6, R29 ;  /* 0x00000006ff2b7819 */ /* 0x000fc8000001141d */
[----:B------:R-:W-:Y:S01]  /*0190*/  LEA.HI R4, R43, R43, RZ, 0x4 ;  /* 0x0000002b2b047211 */ /* 0x000fe200078f20ff */
[----:B------:R-:W2:Y:S03]  /*01a0*/  LDC.64 R18, c[0x0][0x268] ;  /* 0x00009a00ff127b82 */ /* 0x000ea60000000a00 */
[----:B------:R-:W-:-:S05]  /*01b0*/  LOP3.LUT R4, R4, 0xfffffff0, RZ, 0xc0, !PT ;  /* 0xfffffff004047812 */ /* 0x000fca00078ec0ff */
[----:B------:R-:W-:Y:S01]  /*01c0*/  IMAD.IADD R43, R43, 0x1, -R4 ;  /* 0x000000012b2b7824 */ /* 0x000fe200078e0a04 */
[----:B------:R-:W2:Y:S04]  /*01d0*/  LDC.64 R30, c[0x0][0x280] ;  /* 0x0000a000ff1e7b82 */ /* 0x000ea80000000a00 */
[C---:B------:R-:W-:Y:S01]  /*01e0*/  ISETP.GE.AND P0, PT, R43.reuse, 0x4, PT ;  /* 0x000000042b00780c */ /* 0x040fe20003f06270 */
[----:B01----:R-:W-:-:S03]  /*01f0*/  IMAD.WIDE R2, R43, 0x4, R2 ;  /* 0x000000042b027825 */ /* 0x003fc600078e0202 */
[----:B------:R-:W0:Y:S01]  /*0200*/  LDC.64 R4, c[0x0][0x248] ;  /* 0x00009200ff047b82 */ /* 0x000e220000000a00 */
[----:B------:R-:W-:-:S07]  /*0210*/  LOP3.LUT R8, R43, 0xfffffffc, RZ, 0xc0, !PT ;  /* 0xfffffffc2b087812 */ /* 0x000fce00078ec0ff */
[----:B------:R-:W1:Y:S01]  /*0220*/  LDC.64 R20, c[0x0][0x278] ;  /* 0x00009e00ff147b82 */ /* 0x000e620000000a00 */
[----:B------:R-:W3:Y:S01]  /*0230*/  @!P0 LDG.E.EL R32, desc[UR4][R2.64] ;  /* 0x0000000402208981 */ /* 0x000ee2000c2e1900 */
[----:B------:R-:W-:-:S03]  /*0240*/  ISETP.NE.AND P1, PT, R8, 0x4, PT ;  /* 0x000000040800780c */ /* 0x000fc60003f25270 */
[----:B------:R0:W3:Y:S01]  /*0250*/  @!P0 LDG.E.EL R33, desc[UR4][R2.64] ;  /* 0x0000000402218981 */ /* 0x0000e2000c2e1900 */
[----:B------:R-:W-:Y:S02]  /*0260*/  ISETP.NE.AND P3, PT, R8, 0x8, PT ;  /* 0x000000080800780c */ /* 0x000fe40003f65270 */
[----:B------:R-:W1:Y:S01]  /*0270*/  LDC.64 R8, c[0x0][0x298] ;  /* 0x0000a600ff087b82 */ /* 0x000e620000000a00 */
[----:B0-----:R-:W-:-:S06]  /*0280*/  IMAD.WIDE R4, R43, 0x4, R4 ;  /* 0x000000042b047825 */ /* 0x001fcc00078e0204 */
[----:B------:R-:W3:Y:S04]  /*0290*/  @!P1 LDG.E.EL R28, desc[UR4][R4.64+-0x10] ;  /* 0xfffff004041c9981 */ /* 0x000ee8000c2e1900 */
[----:B------:R0:W3:Y:S01]  /*02a0*/  @!P1 LDG.E.EL R38, desc[UR4][R4.64+-0x10] ;  /* 0xfffff00404269981 */ /* 0x0000e2000c2e1900 */
[C---:B--2---:R-:W-:Y:S01]  /*02b0*/  IMAD.WIDE R6, R43.reuse, 0x4, R6 ;  /* 0x000000042b067825 */ /* 0x044fe200078e0206 */
[----:B------:R-:W-:-:S04]  /*02c0*/  ISETP.GT.AND P2, PT, R43, 0xb, PT ;  /* 0x0000000b2b00780c */ /* 0x000fc80003f44270 */
[----:B------:R-:W2:Y:S01]  /*02d0*/  @!P3 LDG.E.EL R35, desc[UR4][R6.64+-0x20] ;  /* 0xffffe0040623b981 */ /* 0x000ea2000c2e1900 */
[----:B-1----:R-:W-:-:S03]  /*02e0*/  IMAD.WIDE R2, R43, 0x4, R8 ;  /* 0x000000042b027825 */ /* 0x002fc600078e0208 */
[----:B------:R1:W2:Y:S01]  /*02f0*/  @!P3 LDG.E.EL R37, desc[UR4][R6.64+-0x20] ;  /* 0xffffe0040625b981 */ /* 0x0002a2000c2e1900 */
[----:B0-----:R-:W0:Y:S04]  /*0300*/  LDC.64 R4, c[0x0][0x210] ;  /* 0x00008400ff047b82 */ /* 0x001e280000000a00 */
[----:B------:R-:W2:Y:S04]  /*0310*/  @P2 LDG.E.EL R27, desc[UR4][R2.64+-0x30] ;  /* 0xffffd004021b2981 */ /* 0x000ea8000c2e1900 */
[----:B------:R0:W2:Y:S01]  /*0320*/  @P2 LDG.E.EL R26, desc[UR4][R2.64+-0x30] ;  /* 0xffffd004021a2981 */ /* 0x0000a2000c2e1900 */
[----:B------:R-:W-:Y:S01]  /*0330*/  LEA.HI R13, R13, R0, RZ, 0xa ;  /* 0x000000000d0d7211 */ /* 0x000fe200078f50ff */
[----:B----4-:R-:W-:-:S03]  /*0340*/  IMAD.WIDE R10, R43, 0x4, R10 ;  /* 0x000000042b0a7825 */ /* 0x010fc600078e020a */
[----:B------:R-:W-:Y:S02]  /*0350*/  LOP3.LUT R9, R13, 0xfffffc00, RZ, 0xc0, !PT ;  /* 0xfffffc000d097812 */ /* 0x000fe400078ec0ff */
[----:B------:R-:W-:Y:S01]  /*0360*/  SHF.R.S32.HI R36, RZ, 0xa, R13 ;  /* 0x0000000aff247819 */ /* 0x000fe2000001140d */
[----:B------:R-:W4:Y:S01]  /*0370*/  @!P0 LDG.E.EL R44, desc[UR4][R10.64] ;  /* 0x000000040a2c8981 */ /* 0x000f22000c2e1900 */
[----:B------:R-:W5:Y:S01]  /*0380*/  LDC.64 R12, c[0x0][0x250] ;  /* 0x00009400ff0c7b82 */ /* 0x000f620000000a00 */
[----:B------:R-:W-:-:S04]  /*0390*/  IMAD.IADD R9, R0, 0x1, -R9 ;  /* 0x0000000100097824 */ /* 0x000fc800078e0a09 */
[----:B-1----:R-:W-:-:S04]  /*03a0*/  IMAD R7, R36, 0x100, R9 ;  /* 0x0000010024077824 */ /* 0x002fc800078e0209 */
[----:B0-----:R-:W-:-:S05]  /*03b0*/  IMAD.WIDE R6, R7, 0x4, R4 ;  /* 0x0000000407067825 */ /* 0x001fca00078e0204 */
[----:B------:R-:W4:Y:S01]  /*03c0*/  @!P0 LDG.E.64 R24, desc[UR4][R6.64] ;  /* 0x0000000406188981 */ /* 0x000f22000c1e1b00 */
[----:B------:R-:W-:Y:S02]  /*03d0*/  CS2R R2, SRZ ;  /* 0x0000000000027805 */ /* 0x000fe4000001ff00 */
[----:B------:R-:W-:Y:S01]  /*03e0*/  CS2R R4, SRZ ;  /* 0x0000000000047805 */ /* 0x000fe2000001ff00 */
[C---:B-----5:R-:W-:Y:S01]  /*03f0*/  IMAD.WIDE R40, R43.reuse, 0x4, R40 ;  /* 0x000000042b287825 */ /* 0x060fe200078e0228 */
[----:B------:R-:W-:Y:S02]  /*0400*/  CS2R R8, SRZ ;  /* 0x0000000000087805 */ /* 0x000fe4000001ff00 */
[----:B------:R0:W5:Y:S04]  /*0410*/  @!P0 LDG.E.EL R2, desc[UR4][R10.64] ;  /* 0x000000040a028981 */ /* 0x000168000c2e1900 */
[----:B------:R-:W4:Y:S04]  /*0420*/  @!P0 LDG.E.EL R3, desc[UR4][R40.64] ;  /* 0x0000000428038981 */ /* 0x000f28000c2e1900 */
[----:B------:R1:W4:Y:S01]  /*0430*/  @!P0 LDG.E.EL R4, desc[UR4][R40.64] ;  /* 0x0000000428048981 */ /* 0x000322000c2e1900 */
[----:B0-----:R-:W-:Y:S01]  /*0440*/  CS2R R10, SRZ ;  /* 0x00000000000a7805 */ /* 0x001fe2000001ff00 */
[----:B-1----:R-:W-:Y:S01]  /*0450*/  IMAD.WIDE R40, R43, 0x4, R12 ;  /* 0x000000042b287825 */ /* 0x002fe200078e020c */
[----:B------:R-:W-:-:S04]  /*0460*/  CS2R R6, SRZ ;  /* 0x0000000000067805 */ /* 0x000fc8000001ff00 */
[----:B------:R-:W4:Y:S04]  /*0470*/  @!P1 LDG.E.EL R9, desc[UR4][R40.64+-0x10] ;  /* 0xfffff00428099981 */ /* 0x000f28000c2e1900 */
[----:B------:R0:W4:Y:S01]  /*0480*/  @!P1 LDG.E.EL R10, desc[UR4][R40.64+-0x10] ;  /* 0xfffff004280a9981 */ /* 0x000122000c2e1900 */
[----:B------:R-:W-:Y:S01]  /*0490*/  IMAD.WIDE R14, R43, 0x4, R14 ;  /* 0x000000042b0e7825 */ /* 0x000fe200078e020e */
[----:B------:R-:W-:-:S03]  /*04a0*/  CS2R R12, SRZ ;  /* 0x00000000000c7805 */ /* 0x000fc6000001ff00 */
[C---:B------:R-:W-:Y:S01]  /*04b0*/  IMAD.WIDE R22, R43.reuse, 0x4, R22 ;  /* 0x000000042b167825 */ /* 0x040fe200078e0216 */
[----:B------:R-:W4:Y:S01]  /*04c0*/  @!P0 LDG.E.EL R5, desc[UR4][R14.64] ;  /* 0x000000040e058981 */ /* 0x000f22000c2e1900 */
[----:B0-----:R-:W0:Y:S03]  /*04d0*/  LDC.64 R40, c[0x0][0x290] ;  /* 0x0000a400ff287b82 */ /* 0x001e260000000a00 */
[----:B------:R1:W4:Y:S01]  /*04e0*/  @!P0 LDG.E.EL R6, desc[UR4][R14.64] ;  /* 0x000000040e068981 */ /* 0x000322000c2e1900 */
[----:B---3--:R-:W-:-:S03]  /*04f0*/  IMAD.WIDE R16, R43, 0x4, R16 ;  /* 0x000000042b107825 */ /* 0x008fc600078e0210 */
[----:B------:R-:W3:Y:S01]  /*0500*/  @!P1 LDG.E.EL R11, desc[UR4][R22.64+-0x10] ;  /* 0xfffff004160b9981 */ /* 0x000ee2000c2e1900 */
[----:B------:R-:W-:-:S03]  /*0510*/  IMAD.WIDE R18, R43, 0x4, R18 ;  /* 0x000000042b127825 */ /* 0x000fc600078e0212 */
[----:B------:R1:W3:Y:S02]  /*0520*/  @!P1 LDG.E.EL R12, desc[UR4][R22.64+-0x10] ;  /* 0xfffff004160c9981 */ /* 0x0002e4000c2e1900 */
[----:B-1----:R-:W-:Y:S02]  /*0530*/  CS2R R14, SRZ ;  /* 0x00000000000e7805 */ /* 0x002fe4000001ff00 */
[----:B------:R-:W3:Y:S01]  /*0540*/  @!P1 LDG.E.EL R7, desc[UR4][R16.64+-0x10] ;  /* 0xfffff00410079981 */ /* 0x000ee2000c2e1900 */
[----:B------:R-:W-:-:S03]  /*0550*/  IMAD.WIDE R30, R43, 0x4, R30 ;  /* 0x000000042b1e7825 */ /* 0x000fc600078e021e */
[----:B------:R1:W3:Y:S01]  /*0560*/  @!P1 LDG.E.EL R8, desc[UR4][R16.64+-0x10] ;  /* 0xfffff00410089981 */ /* 0x0002e2000c2e1900 */
[----:B------:R-:W0:Y:S03]  /*0570*/  LDC.64 R22, c[0x0][0x2a0] ;  /* 0x0000a800ff167b82 */ /* 0x000e260000000a00 */
[----:B------:R-:W3:Y:S04]  /*0580*/  @!P3 LDG.E.EL R13, desc[UR4][R18.64+-0x20] ;  /* 0xffffe004120db981 */ /* 0x000ee8000c2e1900 */
[----:B------:R0:W3:Y:S01]  /*0590*/  @!P3 LDG.E.EL R14, desc[UR4][R18.64+-0x20] ;  /* 0xffffe004120eb981 */ /* 0x0000e2000c2e1900 */
[----:B-1----:R-:W-:Y:S01]  /*05a0*/  CS2R R16, SRZ ;  /* 0x0000000000107805 */ /* 0x002fe2000001ff00 */
[----:B0-----:R-:W-:-:S05]  /*05b0*/  IMAD.WIDE R40, R43, 0x4, R40 ;  /* 0x000000042b287825 */ /* 0x001fca00078e0228 */
[----:B------:R-:W3:Y:S01]  /*05c0*/  @!P3 LDG.E.EL R17, desc[UR4][R30.64+-0x20] ;  /* 0xffffe0041e11b981 */ /* 0x000ee2000c2e1900 */
[----:B------:R-:W-:-:S06]  /*05d0*/  CS2R R18, SRZ ;  /* 0x0000000000127805 */ /* 0x000fcc000001ff00 */
[----:B------:R0:W3:Y:S04]  /*05e0*/  @!P3 LDG.E.EL R18, desc[UR4][R30.64+-0x20] ;  /* 0xffffe0041e12b981 */ /* 0x0000e8000c2e1900 */
[----:B------:R-:W3:Y:S01]  /*05f0*/  @P2 LDG.E.EL R19, desc[UR4][R40.64+-0x30] ;  /* 0xffffd00428132981 */ /* 0x000ee2000c2e1900 */
[----:B0-----:R-:W-:Y:S01]  /*0600*/  CS2R R30, SRZ ;  /* 0x00000000001e7805 */ /* 0x001fe2000001ff00 */
[----:B------:R-:W-:-:S05]  /*0610*/  IMAD.WIDE R22, R43, 0x4, R22 ;  /* 0x000000042b167825 */ /* 0x000fca00078e0216 */
[----:B------:R-:W3:Y:S04]  /*0620*/  @P2 LDG.E.EL R30, desc[UR4][R40.64+-0x30] ;  /* 0xffffd004281e2981 */ /* 0x000ee8000c2e1900 */
[----:B------:R-:W3:Y:S01]  /*0630*/  @P2 LDG.E.EL R31, desc[UR4][R22.64+-0x30] ;  /* 0xffffd004161f2981 */ /* 0x000ee2000c2e1900 */
[----:B------:R-:W-:Y:S01]  /*0640*/  IMAD.WIDE R20, R43, 0x4, R20 ;  /* 0x000000042b147825 */ /* 0x000fe200078e0214 */
[----:B------:R-:W-:-:S04]  /*0650*/  LOP3.LUT R29, R29, 0xffffffc0, RZ, 0xc0, !PT ;  /* 0xffffffc01d1d7812 */ /* 0x000fc800078ec0ff */
[----:B------:R-:W3:Y:S01]  /*0660*/  @!P3 LDG.E.EL R15, desc[UR4][R20.64+-0x20] ;  /* 0xffffe004140fb981 */ /* 0x000ee2000c2e1900 */
[----:B------:R-:W-:-:S03]  /*0670*/  IMAD.IADD R29, R0, 0x1, -R29 ;  /* 0x00000001001d7824 */ /* 0x000fc600078e0a1d */
[----:B------:R0:W3:Y:S02]  /*0680*/  @!P3 LDG.E.EL R16, desc[UR4][R20.64+-0x20] ;  /* 0xffffe0041410b981 */ /* 0x0000e4000c2e1900 */
[----:B0-----:R-:W0:Y:S02]  /*0690*/  LDC.64 R20, c[0x0][0x2a8] ;  /* 0x0000aa00ff147b82 */ /* 0x001e240000000a00 */
[----:B0-----:R-:W-:-:S05]  /*06a0*/  IMAD.WIDE R20, R43, 0x4, R20 ;  /* 0x000000042b147825 */ /* 0x001fca00078e0214 */
[----:B------:R-:W3:Y:S01]  /*06b0*/  @P2 LDG.E.EL R34, desc[UR4][R20.64+-0x30] ;  /* 0xffffd00414222981 */ /* 0x000ee2000c2e1900 */
[----:B------:R-:W-:-:S05]  /*06c0*/  SEL R32, R32, RZ, !P0 ;  /* 0x000000ff20207207 */ /* 0x000fca0004000000 */
[----:B------:R-:W-:Y:S01]  /*06d0*/  FADD R39, R32, 9.9999997473787516356e-06 ;  /* 0x3727c5ac20277421 */ /* 0x000fe20000000000 */
[----:B------:R-:W-:-:S05]  /*06e0*/  SEL R33, R33, RZ, !P0 ;  /* 0x000000ff21217207 */ /* 0x000fca0004000000 */
[----:B------:R-:W0:Y:S01]  /*06f0*/  MUFU.SQRT R39, R39 ;  /* 0x0000002700277308 */ /* 0x000e220000002000 */
[----:B------:R-:W-:Y:S01]  /*0700*/  FADD R42, R33, 9.9999997473787516356e-06 ;  /* 0x3727c5ac212a7421 */ /* 0x000fe20000000000 */
[----:B------:R-:W-:-:S06]  /*0710*/  IMAD.MOV.U32 R32, RZ, RZ, RZ ;  /* 0x000000ffff207224 */ /* 0x000fcc00078e00ff */
[----:B------:R-:W1:Y:S01]  /*0720*/  MUFU.SQRT R41, R42 ;  /* 0x0000002a00297308 */ /* 0x000e620000002000 */
[----:B------:R-:W-:Y:S01]  /*0730*/  SEL R28, R28, RZ, !P1 ;  /* 0x000000ff1c1c7207 */ /* 0x000fe20004800000 */
[----:B------:R1:W3:Y:S01]  /*0740*/  @P2 LDG.E.EL R32, desc[UR4][R22.64+-0x30] ;  /* 0xffffd00416202981 */ /* 0x0002e2000c2e1900 */
[----:B------:R-:W-:-:S03]  /*0750*/  SEL R38, R38, RZ, !P1 ;  /* 0x000000ff26267207 */ /* 0x000fc60004800000 */
[----:B------:R-:W-:Y:S01]  /*0760*/  FADD R45, R28, 9.9999997473787516356e-06 ;  /* 0x3727c5ac1c2d7421 */ /* 0x000fe20000000000 */
[C---:B0-----:R-:W-:Y:S02]  /*0770*/  FSETP.GT.AND P4, PT, R39.reuse, 8.50705917302346158658e+37, PT ;  /* 0x7e8000002700780b */ /* 0x041fe40003f84000 */
[----:B------:R-:W-:Y:S01]  /*0780*/  FSETP.GEU.AND P5, PT, R39, 1.175494350822287508e-38, PT ;  /* 0x008000002700780b */ /* 0x000fe20003fae000 */
[----:B------:R-:W-:Y:S01]  /*0790*/  FADD R40, R38, 9.9999997473787516356e-06 ;  /* 0x3727c5ac26287421 */ /* 0x000fe20000000000 */
[----:B-1----:R-:W0:Y:S01]  /*07a0*/  MUFU.SQRT R22, R45 ;  /* 0x0000002d00167308 */ /* 0x002e220000002000 */
[----:B------:R-:W-:Y:S01]  /*07b0*/  IMAD.MOV.U32 R28, RZ, RZ, 0x3e800000 ;  /* 0x3e800000ff1c7424 */ /* 0x000fe200078e00ff */
[----:B------:R-:W-:Y:S02]  /*07c0*/  FSETP.GT.AND P6, PT, R41, 8.50705917302346158658e+37, PT ;  /* 0x7e8000002900780b */ /* 0x000fe40003fc4000 */
[----:B--2---:R-:W-:Y:S02]  /*07d0*/  SEL R23, R35, RZ, !P3 ;  /* 0x000000ff23177207 */ /* 0x004fe40005800000 */
[----:B------:R-:W-:-:S02]  /*07e0*/  FSEL R35, R28, 1, P4 ;  /* 0x3f8000001c237808 */ /* 0x000fc40002000000 */
[----:B------:R-:W1:Y:S01]  /*07f0*/  MUFU.SQRT R40, R40 ;  /* 0x0000002800287308 */ /* 0x000e620000002000 */
[----:B------:R-:W-:Y:S01]  /*0800*/  @P4 FMUL R39, R39, 0.25 ;  /* 0x3e80000027274820 */ /* 0x000fe20000400000 */
[----:B------:R-:W-:Y:S01]  /*0810*/  FSETP.GEU.AND P4, PT, R41, 1.175494350822287508e-38, PT ;  /* 0x008000002900780b */ /* 0x000fe20003f8e000 */
[----:B------:R-:W-:Y:S01]  /*0820*/  FADD R23, R23, 9.9999997473787516356e-06 ;  /* 0x3727c5ac17177421 */ /* 0x000fe20000000000 */
[----:B------:R-:W-:Y:S01]  /*0830*/  @!P5 FMUL R35, R35, 16777216 ;  /* 0x4b8000002323d820 */ /* 0x000fe20000400000 */
[----:B------:R-:W-:Y:S01]  /*0840*/  @!P5 FMUL R39, R39, 16777216 ;  /* 0x4b8000002727d820 */ /* 0x000fe20000400000 */
[----:B------:R-:W-:Y:S01]  /*0850*/  IMAD R38, R36, 0x100, R29 ;  /* 0x0000010024267824 */ /* 0x000fe200078e021d */
[----:B0-----:R-:W-:Y:S01]  /*0860*/  FSETP.GT.AND P5, PT, R22, 8.50705917302346158658e+37, PT ;  /* 0x7e8000001600780b */ /* 0x001fe20003fa4000 */
[----:B------:R-:W-:Y:S01]  /*0870*/  @P6 FMUL R41, R41, 0.25 ;  /* 0x3e80000029296820 */ /* 0x000fe20000400000 */
[----:B------:R-:W-:Y:S01]  /*0880*/  SEL R37, R37, RZ, !P3 ;  /* 0x000000ff25257207 */ /* 0x000fe20005800000 */
[----:B------:R-:W0:Y:S01]  /*0890*/  MUFU.SQRT R23, R23 ;  /* 0x0000001700177308 */ /* 0x000e220000002000 */
[----:B------:R-:W-:-:S02]  /*08a0*/  FSEL R36, R28, 1, P6 ;  /* 0x3f8000001c247808 */ /* 0x000fc40003000000 */
[----:B------:R-:W-:Y:S02]  /*08b0*/  FSETP.GEU.AND P6, PT, R22, 1.175494350822287508e-38, PT ;  /* 0x008000001600780b */ /* 0x000fe40003fce000 */
[----:B------:R-:W-:Y:S01]  /*08c0*/  SEL R29, R27, RZ, P2 ;  /* 0x000000ff1b1d7207 */ /* 0x000fe20001000000 */
[----:B------:R-:W-:Y:S01]  /*08d0*/  @!P4 FMUL R41, R41, 16777216 ;  /* 0x4b8000002929c820 */ /* 0x000fe20000400000 */
[----:B------:R-:W-:Y:S01]  /*08e0*/  FADD R27, R37, 9.9999997473787516356e-06 ;  /* 0x3727c5ac251b7421 */ /* 0x000fe20000000000 */
[----:B------:R-:W-:Y:S01]  /*08f0*/  @!P4 FMUL R36, R36, 16777216 ;  /* 0x4b8000002424c820 */ /* 0x000fe20000400000 */
[----:B-1----:R-:W-:Y:S01]  /*0900*/  FSETP.GT.AND P4, PT, R40, 8.50705917302346158658e+37, PT ;  /* 0x7e8000002800780b */ /* 0x002fe20003f84000 */
[----:B------:R-:W-:Y:S01]  /*0910*/  @P5 FMUL R22, R22, 0.25 ;  /* 0x3e80000016165820 */ /* 0x000fe20000400000 */
[----:B------:R-:W-:Y:S02]  /*0920*/  FSEL R37, R28, 1, P5 ;  /* 0x3f8000001c257808 */ /* 0x000fe40002800000 */
[----:B------:R-:W1:Y:S01]  /*0930*/  MUFU.SQRT R27, R27 ;  /* 0x0000001b001b7308 */ /* 0x000e620000002000 */
[----:B------:R-:W-:Y:S01]  /*0940*/  FSETP.GEU.AND P5, PT, R40, 1.175494350822287508e-38, PT ;  /* 0x008000002800780b */ /* 0x000fe20003fae000 */
[----:B------:R-:W-:Y:S01]  /*0950*/  FADD R29, R29, 9.9999997473787516356e-06 ;  /* 0x3727c5ac1d1d7421 */ /* 0x000fe20000000000 */
[----:B------:R-:W-:Y:S01]  /*0960*/  @!P6 FMUL R22, R22, 16777216 ;  /* 0x4b8000001616e820 */ /* 0x000fe20000400000 */
[----:B------:R-:W-:Y:S01]  /*0970*/  @!P6 FMUL R37, R37, 16777216 ;  /* 0x4b8000002525e820 */ /* 0x000fe20000400000 */
[----:B0-----:R-:W-:-:S03]  /*0980*/  FSETP.GT.AND P6, PT, R23, 8.50705917302346158658e+37, PT ;  /* 0x7e8000001700780b */ /* 0x001fc60003fc4000 */
[----:B------:R-:W0:Y:S01]  /*0990*/  MUFU.RCP R41, R41 ;  /* 0x0000002900297308 */ /* 0x000e220000001000 */
[----:B------:R-:W-:Y:S02]  /*09a0*/  IMAD R43, R43, 0x40, R38 ;  /* 0x000000402b2b7824 */ /* 0x000fe400078e0226 */
[----:B------:R-:W-:Y:S01]  /*09b0*/  @P4 FMUL R40, R40, 0.25 ;  /* 0x3e80000028284820 */ /* 0x000fe20000400000 */
[----:B------:R-:W-:Y:S01]  /*09c0*/  FSEL R38, R28, 1, P4 ;  /* 0x3f8000001c267808 */ /* 0x000fe20002000000 */
[----:B------:R-:W-:Y:S01]  /*09d0*/  IMAD.MOV.U32 R33, RZ, RZ, RZ ;  /* 0x000000ffff217224 */ /* 0x000fe200078e00ff */
[----:B------:R-:W-:Y:S02]  /*09e0*/  FSETP.GEU.AND P4, PT, R23, 1.175494350822287508e-38, PT ;  /* 0x008000001700780b */ /* 0x000fe40003f8e000 */
[----:B------:R-:W-:Y:S01]  /*09f0*/  SEL R26, R26, RZ, P2 ;  /* 0x000000ff1a1a7207 */ /* 0x000fe20001000000 */
[----:B------:R-:W2:Y:S01]  /*0a00*/  MUFU.SQRT R29, R29 ;  /* 0x0000001d001d7308 */ /* 0x000ea20000002000 */
[----:B------:R-:W-:Y:S01]  /*0a10*/  @!P5 FMUL R40, R40, 16777216 ;  /* 0x4b8000002828d820 */ /* 0x000fe20000400000 */
[----:B------:R-:W-:Y:S01]  /*0a20*/  @!P5 FMUL R38, R38, 16777216 ;  /* 0x4b8000002626d820 */ /* 0x000fe20000400000 */
[----:B------:R2:W3:Y:S01]  /*0a30*/  @P2 LDG.E.EL R33, desc[UR4][R20.64+-0x30] ;  /* 0xffffd00414212981 */ /* 0x0004e2000c2e1900 */
[----:B------:R-:W-:Y:S01]  /*0a40*/  FADD R26, R26, 9.9999997473787516356e-06 ;  /* 0x3727c5ac1a1a7421 */ /* 0x000fe20000000000 */
[----:B-1----:R-:W-:Y:S01]  /*0a50*/  FSETP.GT.AND P5, PT, R27, 8.50705917302346158658e+37, PT ;  /* 0x7e8000001b00780b */ /* 0x002fe20003fa4000 */
[----:B------:R-:W-:Y:S01]  /*0a60*/  @P6 FMUL R23, R23, 0.25 ;  /* 0x3e80000017176820 */ /* 0x000fe20000400000 */
[----:B0-----:R-:W-:Y:S01]  /*0a70*/  FMUL R36, R41, R36 ;  /* 0x0000002429247220 */ /* 0x001fe20000400000 */
[----:B------:R-:W0:Y:S02]  /*0a80*/  MUFU.SQRT R45, R26 ;  /* 0x0000001a002d7308 */ /* 0x000e240000002000 */
[----:B------:R-:W-:-:S06]  /*0a90*/  @!P4 FMUL R23, R23, 16777216 ;  /* 0x4b8000001717c820 */ /* 0x000fcc0000400000 */
[----:B--2---:R1:W-:Y:S02]  /*0aa0*/  MUFU.RCP R20, R39 ;  /* 0x0000002700147308 */ /* 0x0043e40000001000 */
[----:B-1----:R-:W-:-:S06]  /*0ab0*/  FSEL R39, R28, 1, P6 ;  /* 0x3f8000001c277808 */ /* 0x002fcc0003000000 */
[----:B------:R1:W2:Y:S01]  /*0ac0*/  MUFU.RCP R41, R40 ;  /* 0x0000002800297308 */ /* 0x0002a20000001000 */
[----:B------:R-:W-:Y:S01]  /*0ad0*/  FSETP.GEU.AND P6, PT, R27, 1.175494350822287508e-38, PT ;  /* 0x008000001b00780b */ /* 0x000fe20003fce000 */
[----:B------:R-:W-:Y:S01]  /*0ae0*/  @!P4 FMUL R39, R39, 16777216 ;  /* 0x4b8000002727c820 */ /* 0x000fe20000400000 */
[----:B------:R-:W-:Y:S01]  /*0af0*/  FSETP.GT.AND P4, PT, R29, 8.50705917302346158658e+37, PT ;  /* 0x7e8000001d00780b */ /* 0x000fe20003f84000 */
[----:B------:R-:W-:Y:S01]  /*0b00*/  @P5 FMUL R27, R27, 0.25 ;  /* 0x3e8000001b1b5820 */ /* 0x000fe20000400000 */
[----:B-1----:R-:W-:Y:S02]  /*0b10*/  FSEL R40, R28, 1, P5 ;  /* 0x3f8000001c287808 */ /* 0x002fe40002800000 */
[----:B------:R-:W-:-:S07]  /*0b20*/  FSETP.GEU.AND P5, PT, R29, 1.175494350822287508e-38, PT ;  /* 0x008000001d00780b */ /* 0x000fce0003fae000 */
[----:B------:R-:W-:Y:S01]  /*0b30*/  @!P6 FMUL R27, R27, 16777216 ;  /* 0x4b8000001b1be820 */ /* 0x000fe20000400000 */
[----:B------:R-:W-:Y:S01]  /*0b40*/  @!P6 FMUL R40, R40, 16777216 ;  /* 0x4b8000002828e820 */ /* 0x000fe20000400000 */
[----:B0-----:R-:W-:Y:S01]  /*0b50*/  FSETP.GT.AND P6, PT, R45, 8.50705917302346158658e+37, PT ;  /* 0x7e8000002d00780b */ /* 0x001fe20003fc4000 */
[----:B--2---:R-:W-:Y:S01]  /*0b60*/  FMUL R38, R41, R38 ;  /* 0x0000002629267220 */ /* 0x004fe20000400000 */
[----:B------:R-:W-:Y:S01]  /*0b70*/  @P4 FMUL R29, R29, 0.25 ;  /* 0x3e8000001d1d4820 */ /* 0x000fe20000400000 */
[----:B------:R-:W-:Y:S02]  /*0b80*/  FSEL R41, R28, 1, P4 ;  /* 0x3f8000001c297808 */ /* 0x000fe40002000000 */
[----:B------:R-:W-:Y:S01]  /*0b90*/  FSETP.GEU.AND P4, PT, R45, 1.175494350822287508e-38, PT ;  /* 0x008000002d00780b */ /* 0x000fe20003f8e000 */
[----:B------:R-:W0:Y:S01]  /*0ba0*/  MUFU.RCP R42, R23 ;  /* 0x00000017002a7308 */ /* 0x000e220000001000 */
[----:B------:R-:W-:-:S06]  /*0bb0*/  @!P5 FMUL R29, R29, 16777216 ;  /* 0x4b8000001d1dd820 */ /* 0x000fcc0000400000 */
[----:B------:R-:W-:Y:S01]  /*0bc0*/  @P6 FMUL R45, R45, 0.25 ;  /* 0x3e8000002d2d6820 */ /* 0x000fe20000400000 */
[----:B------:R-:W1:Y:S04]  /*0bd0*/  MUFU.RCP R27, R27 ;  /* 0x0000001b001b7308 */ /* 0x000e680000001000 */
[----:B------:R-:W-:Y:S01]  /*0be0*/  @!P4 FMUL R45, R45, 16777216 ;  /* 0x4b8000002d2dc820 */ /* 0x000fe20000400000 */
[----:B------:R-:W-:Y:S01]  /*0bf0*/  FMUL R35, R20, R35 ;  /* 0x0000002314237220 */ /* 0x000fe20000400000 */
[----:B0-----:R-:W-:Y:S01]  /*0c00*/  FMUL R39, R42, R39 ;  /* 0x000000272a277220 */ /* 0x001fe20000400000 */
[----:B------:R-:W0:Y:S01]  /*0c10*/  LDC.64 R20, c[0x0][0x238] ;  /* 0x00008e00ff147b82 */ /* 0x000e220000000a00 */
[----:B------:R-:W2:Y:S01]  /*0c20*/  MUFU.RCP R42, R29 ;  /* 0x0000001d002a7308 */ /* 0x000ea20000001000 */
[----:B------:R-:W-:-:S07]  /*0c30*/  FSEL R28, R28, 1, P6 ;  /* 0x3f8000001c1c7808 */ /* 0x000fce0003000000 */
[----:B------:R-:W4:Y:S01]  /*0c40*/  MUFU.RCP R45, R45 ;  /* 0x0000002d002d7308 */ /* 0x000f220000001000 */
[----:B-1----:R-:W-:Y:S01]  /*0c50*/  FMUL R40, R27, R40 ;  /* 0x000000281b287220 */ /* 0x002fe20000400000 */
[----:B------:R-:W-:Y:S01]  /*0c60*/  @!P5 FMUL R41, R41, 16777216 ;  /* 0x4b8000002929d820 */ /* 0x000fe20000400000 */
[----:B------:R-:W-:Y:S01]  /*0c70*/  @!P4 FMUL R28, R28, 16777216 ;  /* 0x4b8000001c1cc820 */ /* 0x000fe20000400000 */
[----:B------:R-:W1:Y:S04]  /*0c80*/  LDC.64 R26, c[0x0][0x260] ;  /* 0x00009800ff1a7b82 */ /* 0x000e680000000a00 */
[----:B------:R-:W0:Y:S01]  /*0c90*/  MUFU.RCP R22, R22 ;  /* 0x0000001600167308 */ /* 0x000e220000001000 */
[----:B--2---:R-:W-:Y:S01]  /*0ca0*/  FMUL R41, R42, R41 ;  /* 0x000000292a297220 */ /* 0x004fe20000400000 */
[----:B------:R-:W-:-:S02]  /*0cb0*/  VIADD R23, R43, 0xffffff00 ;  /* 0xffffff002b177836 */ /* 0x000fc40000000000 */
[----:B----4-:R-:W-:Y:S02]  /*0cc0*/  FMUL R42, R45, R28 ;  /* 0x0000001c2d2a7220 */ /* 0x010fe40000400000 */
[----:B------:R-:W2:Y:S01]  /*0cd0*/  LDC.64 R28, c[0x0][0x288] ;  /* 0x0000a200ff1c7b82 */ /* 0x000ea20000000a00 */
[----:B0-----:R-:W-:-:S04]  /*0ce0*/  IMAD.WIDE R20, R23, 0x4, R20 ;  /* 0x0000000417147825 */ /* 0x001fc800078e0214 */
[----:B------:R-:W-:Y:S01]  /*0cf0*/  FMUL R37, R22, R37 ;  /* 0x0000002516257220 */ /* 0x000fe20000400000 */
[----:B------:R-:W-:Y:S02]  /*0d00*/  CS2R R22, SRZ ;  /* 0x0000000000167805 */ /* 0x000fe4000001ff00 */
[----:B------:R-:W-:-:S04]  /*0d10*/  SEL R44, R44, RZ, !P0 ;  /* 0x000000ff2c2c7207 */ /* 0x000fc80004000000 */
[----:B------:R0:W4:Y:S01]  /*0d20*/  @!P1 LDG.E.64 R22, desc[UR4][R20.64] ;  /* 0x0000000414169981 */ /* 0x000122000c1e1b00 */
[----:B------:R-:W-:Y:S01]  /*0d30*/  SEL R25, R25, RZ, !P0 ;  /* 0x000000ff19197207 */ /* 0x000fe20004000000 */
[C---:B------:R-:W-:Y:S02]  /*0d40*/  VIADD R45, R43.reuse, 0xfffffd00 ;  /* 0xfffffd002b2d7836 */ /* 0x040fe40000000000 */
[----:B0-----:R-:W-:-:S04]  /*0d50*/  VIADD R21, R43, 0xfffffe00 ;  /* 0xfffffe002b157836 */ /* 0x001fc80000000000 */
[----:B-1----:R-:W-:Y:S01]  /*0d60*/  IMAD.WIDE R26, R21, 0x4, R26 ;  /* 0x00000004151a7825 */ /* 0x002fe200078e021a */
[----:B------:R-:W-:-:S03]  /*0d70*/  CS2R R20, SRZ ;  /* 0x0000000000147805 */ /* 0x000fc6000001ff00 */
[----:B------:R-:W-:Y:S01]  /*0d80*/  FADD R25, R25, -R44 ;  /* 0x8000002c19197221 */ /* 0x000fe20000000000 */
[----:B--2---:R-:W-:Y:S01]  /*0d90*/  IMAD.WIDE R44, R45, 0x4, R28 ;  /* 0x000000042d2c7825 */ /* 0x004fe200078e021c */
[----:B------:R-:W-:Y:S01]  /*0da0*/  CS2R R28, SRZ ;  /* 0x00000000001c7805 */ /* 0x000fe2000001ff00 */
[----:B------:R5:W2:Y:S05]  /*0db0*/  @!P3 LDG.E.64 R20, desc[UR4][R26.64] ;  /* 0x000000041a14b981 */ /* 0x000aaa000c1e1b00 */
[----:B------:R-:W2:Y:S01]  /*0dc0*/  @P2 LDG.E.64 R28, desc[UR4][R44.64] ;  /* 0x000000042c1c2981 */ /* 0x000ea2000c1e1b00 */
[----:B------:R-:W-:Y:S02]  /*0dd0*/  SEL R24, R24, RZ, !P0 ;  /* 0x000000ff18187207 */ /* 0x000fe40004000000 */
[----:B-----5:R-:W-:-:S05]  /*0de0*/  SEL R27, R2, RZ, !P0 ;  /* 0x000000ff021b7207 */ /* 0x020fca0004000000 */
[----:B------:R-:W-:Y:S01]  /*0df0*/  FADD R2, R24, -R27 ;  /* 0x8000001b18027221 */ /* 0x000fe20000000000 */
[----:B---3--:R-:W-:Y:S02]  /*0e00*/  SEL R24, R8, RZ, !P1 ;  /* 0x000000ff08187207 */ /* 0x008fe40004800000 */
[----:B------:R-:W-:Y:S01]  /*0e10*/  SEL R27, R7, RZ, !P1 ;  /* 0x000000ff071b7207 */ /* 0x000fe20004800000 */
[----:B------:R-:W-:Y:S01]  /*0e20*/  FMUL R2, R35, R2 ;  /* 0x0000000223027220 */ /* 0x000fe20000400000 */
[----:B------:R-:W-:Y:S02]  /*0e30*/  SEL R3, R3, RZ, !P0 ;  /* 0x000000ff03037207 */ /* 0x000fe40004000000 */
[----:B------:R-:W-:Y:S02]  /*0e40*/  SEL R14, R14, RZ, !P3 ;  /* 0x000000ff0e0e7207 */ /* 0x000fe40005800000 */
[----:B------:R-:W-:Y:S02]  /*0e50*/  SEL R10, R10, RZ, !P1 ;  /* 0x000000ff0a0a7207 */ /* 0x000fe40004800000 */
[----:B------:R-:W-:-:S02]  /*0e60*/  SEL R13, R13, RZ, !P3 ;  /* 0x000000ff0d0d7207 */ /* 0x000fc40005800000 */
[----:B------:R-:W-:Y:S02]  /*0e70*/  SEL R19, R19, RZ, P2 ;  /* 0x000000ff13137207 */ /* 0x000fe40001000000 */
[----:B------:R-:W-:Y:S02]  /*0e80*/  SEL R30, R30, RZ, P2 ;  /* 0x000000ff1e1e7207 */ /* 0x000fe40001000000 */
[----:B------:R-:W-:Y:S02]  /*0e90*/  SEL R31, R31, RZ, P2 ;  /* 0x000000ff1f1f7207 */ /* 0x000fe40001000000 */
[----:B------:R-:W-:Y:S02]  /*0ea0*/  SEL R15, R15, RZ, !P3 ;  /* 0x000000ff0f0f7207 */ /* 0x000fe40005800000 */
[----:B------:R-:W-:Y:S02]  /*0eb0*/  SEL R34, R34, RZ, P2 ;  /* 0x000000ff22227207 */ /* 0x000fe40001000000 */
[----:B------:R-:W-:-:S02]  /*0ec0*/  SEL R18, R18, RZ, !P3 ;  /* 0x000000ff12127207 */ /* 0x000fc40005800000 */
[----:B------:R-:W-:Y:S01]  /*0ed0*/  SEL R11, R11, RZ, !P1 ;  /* 0x000000ff0b0b7207 */ /* 0x000fe20004800000 */
[----:B------:R-:W-:Y:S01]  /*0ee0*/  FMUL R25, R36, R25 ;  /* 0x0000001924197220 */ /* 0x000fe20000400000 */
[----:B------:R-:W-:Y:S02]  /*0ef0*/  SEL R4, R4, RZ, !P0 ;  /* 0x000000ff04047207 */ /* 0x000fe40004000000 */
[----:B----4-:R-:W-:Y:S02]  /*0f00*/  SEL R23, R23, RZ, !P1 ;  /* 0x000000ff17177207 */ /* 0x010fe40004800000 */
[----:B------:R-:W-:Y:S02]  /*0f10*/  SEL R8, R22, RZ, !P1 ;  /* 0x000000ff16087207 */ /* 0x000fe40004800000 */
[----:B------:R-:W-:Y:S01]  /*0f20*/  SEL R22, R5, RZ, !P0 ;  /* 0x000000ff05167207 */ /* 0x000fe20004000000 */
[----:B------:R-:W-:Y:S02]  /*0f30*/  FADD R7, R23, -R24 ;  /* 0x8000001817077221 */ /* 0x000fe40000000000 */
[----:B------:R-:W-:-:S02]  /*0f40*/  FADD R8, R8, -R27 ;  /* 0x8000001b08087221 */ /* 0x000fc40000000000 */
[----:B------:R-:W-:Y:S01]  /*0f50*/  FFMA R2, R3, R2, R22 ;  /* 0x0000000203027223 */ /* 0x000fe20000000016 */
[----:B------:R-:W-:Y:S01]  /*0f60*/  FMUL R3, R38, R7 ;  /* 0x0000000726037220 */ /* 0x000fe20000400000 */
[----:B------:R-:W-:Y:S01]  /*0f70*/  FMUL R37, R37, R8 ;  /* 0x0000000825257220 */ /* 0x000fe20000400000 */
[----:B------:R-:W-:Y:S02]  /*0f80*/  SEL R7, R12, RZ, !P1 ;  /* 0x000000ff0c077207 */ /* 0x000fe40004800000 */
[----:B--2---:R-:W-:Y:S02]  /*0f90*/  SEL R5, R21, RZ, !P3 ;  /* 0x000000ff15057207 */ /* 0x004fe40005800000 */
[----:B------:R-:W-:Y:S02]  /*0fa0*/  SEL R8, R20, RZ, !P3 ;  /* 0x000000ff14087207 */ /* 0x000fe40005800000 */
[----:B------:R-:W-:Y:S01]  /*0fb0*/  SEL R28, R28, RZ, P2 ;  /* 0x000000ff1c1c7207 */ /* 0x000fe20001000000 */
[----:B------:R-:W-:Y:S01]  /*0fc0*/  FADD R5, R5, -R14 ;  /* 0x8000000e05057221 */ /* 0x000fe20000000000 */
[----:B------:R-:W-:Y:S01]  /*0fd0*/  SEL R29, R29, RZ, P2 ;  /* 0x000000ff1d1d7207 */ /* 0x000fe20001000000 */
[----:B------:R-:W-:Y:S01]  /*0fe0*/  FFMA R3, R10, R3, R7 ;  /* 0x000000030a037223 */ /* 0x000fe20000000007 */
[----:B------:R-:W-:Y:S01]  /*0ff0*/  FADD R8, R8, -R13 ;  /* 0x8000000d08087221 */ /* 0x000fe20000000000 */
[----:B------:R-:W-:Y:S01]  /*1000*/  FMUL R40, R40, R5 ;  /* 0x0000000528287220 */ /* 0x000fe20000400000 */
[----:B------:R-:W-:Y:S01]  /*1010*/  FADD R10, R28, -R19 ;  /* 0x800000131c0a7221 */ /* 0x000fe20000000000 */
[----:B------:R-:W-:Y:S01]  /*1020*/  FADD R5, R29, -R30 ;  /* 0x8000001e1d057221 */ /* 0x000fe20000000000 */
[----:B------:R-:W-:Y:S01]  /*1030*/  SEL R13, R32, RZ, P2 ;  /* 0x000000ff200d7207 */ /* 0x000fe20001000000 */
[----:B------:R-:W-:Y:S01]  /*1040*/  FMUL R8, R39, R8 ;  /* 0x0000000827087220 */ /* 0x000fe20000400000 */
[----:B------:R-:W-:Y:S01]  /*1050*/  SEL R14, R33, RZ, P2 ;  /* 0x000000ff210e7207 */ /* 0x000fe20001000000 */
[----:B------:R-:W-:Y:S01]  /*1060*/  FMUL R10, R41, R10 ;  /* 0x0000000a290a7220 */ /* 0x000fe20000400000 */
[----:B------:R-:W-:Y:S01]  /*1070*/  SEL R12, R17, RZ, !P3 ;  /* 0x000000ff110c7207 */ /* 0x000fe20005800000 */
[----:B------:R-:W-:Y:S01]  /*1080*/  FMUL R5, R42, R5 ;  /* 0x000000052a057220 */ /* 0x000fe20000400000 */
[----:B------:R-:W-:Y:S01]  /*1090*/  SEL R7, R16, RZ, !P3 ;  /* 0x000000ff10077207 */ /* 0x000fe20005800000 */
[----:B------:R-:W-:-:S02]  /*10a0*/  FFMA R10, R31, R10, R14 ;  /* 0x0000000a1f0a7223 */ /* 0x000fc4000000000e */
[----:B------:R-:W-:Y:S01]  /*10b0*/  FFMA R8, R15, R8, R12 ;  /* 0x000000080f087223 */ /* 0x000fe2000000000c */
[----:B------:R-:W-:Y:S02]  /*10c0*/  FFMA R5, R13, R5, R34 ;  /* 0x000000050d057223 */ /* 0x000fe40000000022 */
[----:B------:R-:W0:Y:S01]  /*10d0*/  LDC.64 R12, c[0x0][0x2b0] ;  /* 0x0000ac00ff0c7b82 */ /* 0x000e220000000a00 */
[----:B------:R-:W-:Y:S01]  /*10e0*/  FFMA R40, R7, R40, R18 ;  /* 0x0000002807287223 */ /* 0x000fe20000000012 */
[C---:B------:R-:W-:Y:S02]  /*10f0*/  FSETP.GEU.AND P6, PT, R10.reuse, RZ, PT ;  /* 0x000000ff0a00720b */ /* 0x040fe40003fce000 */
[----:B------:R-:W-:Y:S02]  /*1100*/  SEL R14, R9, RZ, !P1 ;  /* 0x000000ff090e7207 */ /* 0x000fe40004800000 */
[----:B------:R-:W-:Y:S02]  /*1110*/  FSETP.GEU.AND P5, PT, R5, RZ, PT ;  /* 0x000000ff0500720b */ /* 0x000fe40003fae000 */
[----:B------:R-:W-:Y:S01]  /*1120*/  FSEL R10, R10, RZ, P6 ;  /* 0x000000ff0a0a7208 */ /* 0x000fe20003000000 */
[----:B------:R-:W-:Y:S01]  /*1130*/  FFMA R37, R14, R37, R11 ;  /* 0x000000250e257223 */ /* 0x000fe2000000000b */
[----:B------:R-:W-:-:S02]  /*1140*/  FSETP.GEU.AND P4, PT, R8, RZ, PT ;  /* 0x000000ff0800720b */ /* 0x000fc40003f8e000 */
[----:B------:R-:W-:Y:S02]  /*1150*/  FSETP.GEU.AND P6, PT, R40, RZ, PT ;  /* 0x000000ff2800720b */ /* 0x000fe40003fce000 */
[----:B------:R-:W-:Y:S02]  /*1160*/  FSEL R5, R5, RZ, P5 ;  /* 0x000000ff05057208 */ /* 0x000fe40002800000 */
[----:B------:R-:W-:Y:S02]  /*1170*/  SEL R7, R6, RZ, !P0 ;  /* 0x000000ff06077207 */ /* 0x000fe40004000000 */
[----:B------:R-:W-:Y:S02]  /*1180*/  FSEL R8, R8, RZ, P4 ;  /* 0x000000ff08087208 */ /* 0x000fe40002000000 */
[----:B------:R-:W-:Y:S01]  /*1190*/  FSEL R9, R40, RZ, P6 ;  /* 0x000000ff28097208 */ /* 0x000fe20003000000 */
[----:B------:R-:W-:Y:S01]  /*11a0*/  FFMA R25, R4, R25, R7 ;  /* 0x0000001904197223 */ /* 0x000fe20000000007 */
[----:B------:R-:W-:-:S02]  /*11b0*/  @P3 FSEL R8, R10, RZ, P2 ;  /* 0x000000ff0a083208 */ /* 0x000fc40001000000 */
[----:B------:R-:W-:Y:S02]  /*11c0*/  @P3 FSEL R9, R5, RZ, P2 ;  /* 0x000000ff05093208 */ /* 0x000fe40001000000 */
[----:B------:R-:W-:Y:S02]  /*11d0*/  FSETP.GEU.AND P2, PT, R37, RZ, PT ;  /* 0x000000ff2500720b */ /* 0x000fe40003f4e000 */
[----:B------:R-:W-:Y:S02]  /*11e0*/  FSETP.GEU.AND P3, PT, R3, RZ, PT ;  /* 0x000000ff0300720b */ /* 0x000fe40003f6e000 */
[----:B------:R-:W-:Y:S02]  /*11f0*/  @!P1 FSEL R8, R37, RZ, P2 ;  /* 0x000000ff25089208 */ /* 0x000fe40001000000 */
[----:B------:R-:W-:Y:S02]  /*1200*/  @!P1 FSEL R9, R3, RZ, P3 ;  /* 0x000000ff03099208 */ /* 0x000fe40001800000 */
[----:B------:R-:W-:-:S02]  /*1210*/  FSETP.GEU.AND P1, PT, R2, RZ, PT ;  /* 0x000000ff0200720b */ /* 0x000fc40003f2e000 */
[C---:B------:R-:W-:Y:S01]  /*1220*/  FSETP.GEU.AND P2, PT, R25.reuse, RZ, PT ;  /* 0x000000ff1900720b */ /* 0x040fe20003f4e000 */
[----:B0-----:R-:W-:Y:S01]  /*1230*/  IMAD.WIDE R12, R0, 0x4, R12 ;  /* 0x00000004000c7825 */ /* 0x001fe200078e020c */
[----:B------:R-:W-:Y:S02]  /*1240*/  @!P0 FSEL R8, R2, RZ, P1 ;  /* 0x000000ff02088208 */ /* 0x000fe40000800000 */
[----:B------:R-:W-:-:S05]  /*1250*/  @!P0 FSEL R9, R25, RZ, P2 ;  /* 0x000000ff19098208 */ /* 0x000fca0001000000 */
[----:B------:R-:W-:Y:S01]  /*1260*/  STG.E.64 desc[UR4][R12.64], R8 ;  /* 0x000000080c007986 */ /* 0x000fe2000c101b04 */
[----:B------:R-:W-:Y:S05]  /*1270*/  EXIT ;  /* 0x000000000000794d */ /* 0x000fea0003800000 */
.L_x_0:
[----:B------:R-:W-:-:S00]  /*1280*/  BRA `(.L_x_0) ;  /* 0xfffffffc00fc7947 */ /* 0x000fc0000383ffff */
[----:B------:R-:W-:-:S00]  /*1290*/  NOP ;  /* 0x0000000000007918 */ /* 0x000fc00000000000 */
        /* <DEDUP_REMOVED lines=14> */
.L_x_1:


//--------------------- .nv.global.init           --------------------------
	.section	.nv.global.init,"aw",@progbits
.nv.global.init:
	.type		_$_str,@object
	.size		_$_str,(_$_str_$_2 - _$_str)
_$_str:
        /*0000*/ 	.byte	0x5f, 0x5f, 0x43, 0x55, 0x44, 0x41, 0x5f, 0x46, 0x54, 0x5a, 0x00
	.type		_$_str_$_2,@object
	.size		_$_str_$_2,(.L_1 - _$_str_$_2)
_$_str_$_2:
        /*000b*/ 	.byte	0x5f, 0x5f, 0x43, 0x55, 0x44, 0x41, 0x5f, 0x50, 0x52, 0x45, 0x43, 0x5f, 0x53, 0x51, 0x52, 0x54
        /*001b*/ 	.byte	0x00
.L_1:


//--------------------- .nv.constant0.triton_poi_fused_cat_2 --------------------------
	.section	.nv.constant0.triton_poi_fused_cat_2,"a",@progbits
	.sectionflags	@""
	.align	4
.nv.constant0.triton_poi_fused_cat_2:
	.zero		700
